//
// Generated by NVIDIA NVVM Compiler
//
// Compiler Build ID: CL-36424714
// Cuda compilation tools, release 13.0, V13.0.88
// Based on NVVM 20.0.0
//

.version 9.0
.target sm_100
.address_size 64

	// .globl	_Z12prod_esc_gpuPfS_S_
// _ZZ12prod_esc_gpuPfS_S_E5cache has been demoted

.visible .entry _Z12prod_esc_gpuPfS_S_(
	.param .u64 .ptr .align 1 _Z12prod_esc_gpuPfS_S__param_0,
	.param .u64 .ptr .align 1 _Z12prod_esc_gpuPfS_S__param_1,
	.param .u64 .ptr .align 1 _Z12prod_esc_gpuPfS_S__param_2
)
{
	.reg .pred 	%p<7>;
	.reg .b32 	%r<18>;
	.reg .b32 	%f<14>;
	.reg .b64 	%rd<12>;
	// demoted variable
	.shared .align 4 .b8 _ZZ12prod_esc_gpuPfS_S_E5cache[128];
	ld.param.u64 	%rd3, [_Z12prod_esc_gpuPfS_S__param_0];
	ld.param.u64 	%rd4, [_Z12prod_esc_gpuPfS_S__param_1];
	ld.param.u64 	%rd5, [_Z12prod_esc_gpuPfS_S__param_2];
	mov.u32 	%r1, %tid.x;
	mov.u32 	%r2, %ctaid.x;
	mov.u32 	%r17, %ntid.x;
	mad.lo.s32 	%r16, %r2, %r17, %r1;
	setp.gt.s32 	%p1, %r16, 1023999;
	mov.f32 	%f13, 0f00000000;
	@%p1 bra 	$L__BB0_3;
	mov.u32 	%r11, %nctaid.x;
	mul.lo.s32 	%r5, %r11, %r17;
	cvta.to.global.u64 	%rd1, %rd3;
	cvta.to.global.u64 	%rd2, %rd4;
	mov.f32 	%f13, 0f00000000;
$L__BB0_2:
	mul.wide.s32 	%rd6, %r16, 4;
	add.s64 	%rd7, %rd1, %rd6;
	ld.global.f32 	%f6, [%rd7];
	add.s64 	%rd8, %rd2, %rd6;
	ld.global.f32 	%f7, [%rd8];
	fma.rn.f32 	%f13, %f6, %f7, %f13;
	add.s32 	%r16, %r16, %r5;
	setp.lt.s32 	%p2, %r16, 1024000;
	@%p2 bra 	$L__BB0_2;
$L__BB0_3:
	shl.b32 	%r12, %r1, 2;
	mov.u32 	%r13, _ZZ12prod_esc_gpuPfS_S_E5cache;
	add.s32 	%r8, %r13, %r12;
	st.shared.f32 	[%r8], %f13;
	bar.sync 	0;
	setp.lt.u32 	%p3, %r17, 2;
	@%p3 bra 	$L__BB0_7;
$L__BB0_4:
	shr.u32 	%r10, %r17, 1;
	setp.ge.u32 	%p4, %r1, %r10;
	@%p4 bra 	$L__BB0_6;
	shl.b32 	%r14, %r10, 2;
	add.s32 	%r15, %r8, %r14;
	ld.shared.f32 	%f8, [%r15];
	ld.shared.f32 	%f9, [%r8];
	add.f32 	%f10, %f8, %f9;
	st.shared.f32 	[%r8], %f10;
$L__BB0_6:
	bar.sync 	0;
	setp.gt.u32 	%p5, %r17, 3;
	mov.u32 	%r17, %r10;
	@%p5 bra 	$L__BB0_4;
$L__BB0_7:
	setp.ne.s32 	%p6, %r1, 0;
	@%p6 bra 	$L__BB0_9;
	ld.shared.f32 	%f11, [_ZZ12prod_esc_gpuPfS_S_E5cache];
	cvta.to.global.u64 	%rd9, %rd5;
	mul.wide.u32 	%rd10, %r2, 4;
	add.s64 	%rd11, %rd9, %rd10;
	st.global.f32 	[%rd11], %f11;
$L__BB0_9:
	ret;

}


// ===== COMPILED SASS (sm_100) =====

	.target	sm_100

	.elftype	@"ET_EXEC"


//--------------------- .note.nv.tkinfo           --------------------------
	.section	.note.nv.tkinfo,"",@"SHT_NOTE"
	.sectionflags	@"SHF_NOTE_NV_TKINFO"
	.tkinfo
        /*0018*/ 	.word	0x00000002
        /*0030*/ 	.string	""
        /*0030*/ 	.string	"ptxas"
        /*0030*/ 	.string	"Cuda compilation tools, release 13.0, V13.0.88"
        /*0030*/ 	.string	"Build cuda_13.0.r13.0/compiler.36424714_0"
        /*0030*/ 	.string	"-arch sm_100 -m 64 "



//--------------------- .note.nv.cuinfo           --------------------------
	.section	.note.nv.cuinfo,"",@"SHT_NOTE"
	.sectionflags	@"SHF_NOTE_NV_CUINFO"
        /*0018*/ 	.short	0x0002
        /*001a*/ 	.short	0x0064
        /*001c*/ 	.short	0x0082
	.zero		2


//--------------------- .nv.info                  --------------------------
	.section	.nv.info,"",@"SHT_CUDA_INFO"
	.align	4


	//----- nvinfo : EIATTR_REGCOUNT
	.align		4
        /*0000*/ 	.byte	0x04, 0x2f
        /*0002*/ 	.short	(.L_1 - .L_0)
	.align		4
.L_0:
        /*0004*/ 	.word	index@(_Z12prod_esc_gpuPfS_S_)
        /*0008*/ 	.word	0x00000012


	//----- nvinfo : EIATTR_FRAME_SIZE
	.align		4
.L_1:
        /*000c*/ 	.byte	0x04, 0x11
        /*000e*/ 	.short	(.L_3 - .L_2)
	.align		4
.L_2:
        /*0010*/ 	.word	index@(_Z12prod_esc_gpuPfS_S_)
        /*0014*/ 	.word	0x00000000


	//----- nvinfo : EIATTR_MIN_STACK_SIZE
	.align		4
.L_3:
        /*0018*/ 	.byte	0x04, 0x12
        /*001a*/ 	.short	(.L_5 - .L_4)
	.align		4
.L_4:
        /*001c*/ 	.word	index@(_Z12prod_esc_gpuPfS_S_)
        /*0020*/ 	.word	0x00000000
.L_5:


//--------------------- .nv.compat                --------------------------
	.section	.nv.compat,"",@"SHT_CUDA_COMPAT_INFO"
	.align	4
        /*0000*/ 	.byte	0x02, 0x09, 0x00, 0x00, 0x02, 0x02, 0x01, 0x00, 0x02, 0x05, 0x05, 0x00, 0x03, 0x07, 0x01, 0x01
        /*0010*/ 	.byte	0x02, 0x03, 0x00, 0x00, 0x02, 0x06, 0x01, 0x00, 0x04, 0x0b, 0x08, 0x00, 0x09, 0x00, 0x00, 0x00
        /*0020*/ 	.byte	0x00, 0x00, 0x00, 0x00


//--------------------- .nv.info._Z12prod_esc_gpuPfS_S_ --------------------------
	.section	.nv.info._Z12prod_esc_gpuPfS_S_,"",@"SHT_CUDA_INFO"
	.sectionflags	@""
	.align	4


	//----- nvinfo : EIATTR_CUDA_API_VERSION
	.align		4
        /*0000*/ 	.byte	0x04, 0x37
        /*0002*/ 	.short	(.L_7 - .L_6)
.L_6:
        /*0004*/ 	.word	0x00000082


	//----- nvinfo : EIATTR_KPARAM_INFO
	.align		4
.L_7:
        /*0008*/ 	.byte	0x04, 0x17
        /*000a*/ 	.short	(.L_9 - .L_8)
.L_8:
        /*000c*/ 	.word	0x00000000
        /*0010*/ 	.short	0x0002
        /*0012*/ 	.short	0x0010
        /*0014*/ 	.byte	0x00, 0xf5, 0x21, 0x00


	//----- nvinfo : EIATTR_KPARAM_INFO
	.align		4
.L_9:
        /*0018*/ 	.byte	0x04, 0x17
        /*001a*/ 	.short	(.L_11 - .L_10)
.L_10:
        /*001c*/ 	.word	0x00000000
        /*0020*/ 	.short	0x0001
        /*0022*/ 	.short	0x0008
        /*0024*/ 	.byte	0x00, 0xf5, 0x21, 0x00


	//----- nvinfo : EIATTR_KPARAM_INFO
	.align		4
.L_11:
        /*0028*/ 	.byte	0x04, 0x17
        /*002a*/ 	.short	(.L_13 - .L_12)
.L_12:
        /*002c*/ 	.word	0x00000000
        /*0030*/ 	.short	0x0000
        /*0032*/ 	.short	0x0000
        /*0034*/ 	.byte	0x00, 0xf5, 0x21, 0x00


	//----- nvinfo : EIATTR_SPARSE_MMA_MASK
	.align		4
.L_13:
        /*0038*/ 	.byte	0x03, 0x50
        /*003a*/ 	.short	0x0000


	//----- nvinfo : EIATTR_MAXREG_COUNT
	.align		4
        /*003c*/ 	.byte	0x03, 0x1b
        /*003e*/ 	.short	0x00ff


	//----- nvinfo : EIATTR_NUM_BARRIERS
	.align		4
        /*0040*/ 	.byte	0x02, 0x4c
        /*0042*/ 	.byte	0x01
	.zero		1


	//----- nvinfo : EIATTR_MERCURY_ISA_VERSION
	.align		4
        /*0044*/ 	.byte	0x03, 0x5f
        /*0046*/ 	.short	0x0101


	//----- nvinfo : EIATTR_VRC_CTA_INIT_COUNT
	.align		4
        /*0048*/ 	.byte	0x02, 0x4a
	.zero		1
	.zero		1


	//----- nvinfo : EIATTR_EXIT_INSTR_OFFSETS
	.align		4
        /*004c*/ 	.byte	0x04, 0x1c
        /*004e*/ 	.short	(.L_15 - .L_14)


	//   ....[0]....
.L_14:
        /*0050*/ 	.word	0x000002d0


	//   ....[1]....
        /*0054*/ 	.word	0x00000350


	//----- nvinfo : EIATTR_CRS_STACK_SIZE
	.align		4
.L_15:
        /*0058*/ 	.byte	0x04, 0x1e
        /*005a*/ 	.short	(.L_17 - .L_16)
.L_16:
        /*005c*/ 	.word	0x00000000


	//----- nvinfo : EIATTR_CBANK_PARAM_SIZE
	.align		4
.L_17:
        /*0060*/ 	.byte	0x03, 0x19
        /*0062*/ 	.short	0x0018


	//----- nvinfo : EIATTR_PARAM_CBANK
	.align		4
        /*0064*/ 	.byte	0x04, 0x0a
        /*0066*/ 	.short	(.L_19 - .L_18)
	.align		4
.L_18:
        /*0068*/ 	.word	index@(.nv.constant0._Z12prod_esc_gpuPfS_S_)
        /*006c*/ 	.short	0x0380
        /*006e*/ 	.short	0x0018


	//----- nvinfo : EIATTR_SW_WAR
	.align		4
.L_19:
        /*0070*/ 	.byte	0x04, 0x36
        /*0072*/ 	.short	(.L_21 - .L_20)
.L_20:
        /*0074*/ 	.word	0x00000008
.L_21:


//--------------------- .nv.callgraph             --------------------------
	.section	.nv.callgraph,"",@"SHT_CUDA_CALLGRAPH"
	.align	4
	.sectionentsize	8
	.align		4
        /*0000*/ 	.word	0x00000000
	.align		4
        /*0004*/ 	.word	0xffffffff
	.align		4
        /*0008*/ 	.word	0x00000000
	.align		4
        /*000c*/ 	.word	0xfffffffe
	.align		4
        /*0010*/ 	.word	0x00000000
	.align		4
        /*0014*/ 	.word	0xfffffffd
	.align		4
        /*0018*/ 	.word	0x00000000
	.align		4
        /*001c*/ 	.word	0xfffffffc


//--------------------- .text._Z12prod_esc_gpuPfS_S_ --------------------------
	.section	.text._Z12prod_esc_gpuPfS_S_,"ax",@progbits
	.align	128
        .global         _Z12prod_esc_gpuPfS_S_
        .type           _Z12prod_esc_gpuPfS_S_,@function
        .size           _Z12prod_esc_gpuPfS_S_,(.L_x_6 - _Z12prod_esc_gpuPfS_S_)
        .other          _Z12prod_esc_gpuPfS_S_,@"STO_CUDA_ENTRY STV_DEFAULT"
_Z12prod_esc_gpuPfS_S_:
.text._Z12prod_esc_gpuPfS_S_:
[----:B------:R-:W-:Y:S01]  /*0000*/  LDC R1, c[0x0][0x37c] ;  /* 0x0000df00ff017b82 */ /* 0x000fe20000000800 */
[----:B------:R-:W0:Y:S01]  /*0010*/  S2R R12, SR_TID.X ;  /* 0x00000000000c7919 */ /* 0x000e220000002100 */
[----:B------:R-:W1:Y:S01]  /*0020*/  LDCU UR4, c[0x0][0x360] ;  /* 0x00006c00ff0477ac */ /* 0x000e620008000800 */
[----:B------:R-:W-:Y:S01]  /*0030*/  BSSY.RECONVERGENT B0, `(.L_x_0) ;  /* 0x0000015000007945 */ /* 0x000fe20003800200 */
[----:B------:R-:W-:Y:S01]  /*0040*/  IMAD.MOV.U32 R11, RZ, RZ, RZ ;  /* 0x000000ffff0b7224 */ /* 0x000fe200078e00ff */
[----:B------:R-:W0:Y:S01]  /*0050*/  S2R R13, SR_CTAID.X ;  /* 0x00000000000d7919 */ /* 0x000e220000002500 */
[----:B------:R-:W2:Y:S01]  /*0060*/  LDCU.64 UR6, c[0x0][0x358] ;  /* 0x00006b00ff0677ac */ /* 0x000ea20008000a00 */
[----:B-1----:R-:W-:Y:S02]  /*0070*/  IMAD.U32 R10, RZ, RZ, UR4 ;  /* 0x00000004ff0a7e24 */ /* 0x002fe4000f8e00ff */
[----:B0-----:R-:W-:-:S05]  /*0080*/  IMAD R0, R13, UR4, R12 ;  /* 0x000000040d007c24 */ /* 0x001fca000f8e020c */
[----:B------:R-:W-:-:S13]  /*0090*/  ISETP.GT.AND P0, PT, R0, 0xf9fff, PT ;  /* 0x000f9fff0000780c */ /* 0x000fda0003f04270 */
[----:B--2---:R-:W-:Y:S05]  /*00a0*/  @P0 BRA `(.L_x_1) ;  /* 0x0000000000340947 */ /* 0x004fea0003800000 */
[----:B------:R-:W0:Y:S01]  /*00b0*/  LDC.64 R6, c[0x0][0x380] ;  /* 0x0000e000ff067b82 */ /* 0x000e220000000a00 */
[----:B------:R-:W1:Y:S01]  /*00c0*/  LDCU UR4, c[0x0][0x370] ;  /* 0x00006e00ff0477ac */ /* 0x000e620008000800 */
[----:B------:R-:W-:-:S06]  /*00d0*/  HFMA2 R11, -RZ, RZ, 0, 0 ;  /* 0x00000000ff0b7431 */ /* 0x000fcc00000001ff */
[----:B------:R-:W2:Y:S01]  /*00e0*/  LDC.64 R8, c[0x0][0x388] ;  /* 0x0000e200ff087b82 */ /* 0x000ea20000000a00 */
[----:B-1----:R-:W-:-:S07]  /*00f0*/  IMAD R15, R10, UR4, RZ ;  /* 0x000000040a0f7c24 */ /* 0x002fce000f8e02ff */
.L_x_2:
[----:B0-----:R-:W-:-:S04]  /*0100*/  IMAD.WIDE R2, R0, 0x4, R6 ;  /* 0x0000000400027825 */ /* 0x001fc800078e0206 */
[----:B--2---:R-:W-:Y:S02]  /*0110*/  IMAD.WIDE R4, R0, 0x4, R8 ;  /* 0x0000000400047825 */ /* 0x004fe400078e0208 */
[----:B------:R-:W2:Y:S04]  /*0120*/  LDG.E R2, desc[UR6][R2.64] ;  /* 0x0000000602027981 */ /* 0x000ea8000c1e1900 */
[----:B------:R-:W2:Y:S01]  /*0130*/  LDG.E R4, desc[UR6][R4.64] ;  /* 0x0000000604047981 */ /* 0x000ea2000c1e1900 */
[----:B------:R-:W-:-:S05]  /*0140*/  IMAD.IADD R0, R15, 0x1, R0 ;  /* 0x000000010f007824 */ /* 0x000fca00078e0200 */
[----:B------:R-:W-:Y:S01]  /*0150*/  ISETP.GE.AND P0, PT, R0, 0xfa000, PT ;  /* 0x000fa0000000780c */ /* 0x000fe20003f06270 */
[----:B--2---:R-:W-:-:S12]  /*0160*/  FFMA R11, R2, R4, R11 ;  /* 0x00000004020b7223 */ /* 0x004fd8000000000b */
[----:B------:R-:W-:Y:S05]  /*0170*/  @!P0 BRA `(.L_x_2) ;  /* 0xfffffffc00e08947 */ /* 0x000fea000383ffff */
.L_x_1:
[----:B------:R-:W-:Y:S05]  /*0180*/  BSYNC.RECONVERGENT B0 ;  /* 0x0000000000007941 */ /* 0x000fea0003800200 */
.L_x_0:
[----:B------:R-:W0:Y:S01]  /*0190*/  S2UR UR5, SR_CgaCtaId ;  /* 0x00000000000579c3 */ /* 0x000e220000008800 */
[----:B------:R-:W-:Y:S01]  /*01a0*/  UMOV UR4, 0x400 ;  /* 0x0000040000047882 */ /* 0x000fe20000000000 */
[----:B------:R-:W-:Y:S02]  /*01b0*/  ISETP.GE.U32.AND P1, PT, R10, 0x2, PT ;  /* 0x000000020a00780c */ /* 0x000fe40003f26070 */
[----:B------:R-:W-:Y:S01]  /*01c0*/  ISETP.NE.AND P0, PT, R12, RZ, PT ;  /* 0x000000ff0c00720c */ /* 0x000fe20003f05270 */
[----:B0-----:R-:W-:-:S06]  /*01d0*/  ULEA UR4, UR5, UR4, 0x18 ;  /* 0x0000000405047291 */ /* 0x001fcc000f8ec0ff */
[----:B------:R-:W-:-:S05]  /*01e0*/  LEA R0, R12, UR4, 0x2 ;  /* 0x000000040c007c11 */ /* 0x000fca000f8e10ff */
[----:B------:R0:W-:Y:S01]  /*01f0*/  STS [R0], R11 ;  /* 0x0000000b00007388 */ /* 0x0001e20000000800 */
[----:B------:R-:W-:Y:S06]  /*0200*/  BAR.SYNC.DEFER_BLOCKING 0x0 ;  /* 0x0000000000007b1d */ /* 0x000fec0000010000 */
[----:B------:R-:W-:Y:S05]  /*0210*/  @!P1 BRA `(.L_x_3) ;  /* 0x00000000002c9947 */ /* 0x000fea0003800000 */
.L_x_4:
[----:B------:R-:W-:-:S04]  /*0220*/  SHF.R.U32.HI R5, RZ, 0x1, R10 ;  /* 0x00000001ff057819 */ /* 0x000fc8000001160a */
[----:B------:R-:W-:-:S13]  /*0230*/  ISETP.GE.U32.AND P1, PT, R12, R5, PT ;  /* 0x000000050c00720c */ /* 0x000fda0003f26070 */
[----:B------:R-:W-:Y:S01]  /*0240*/  @!P1 LEA R2, R5, R0, 0x2 ;  /* 0x0000000005029211 */ /* 0x000fe200078e10ff */
[----:B------:R-:W-:Y:S05]  /*0250*/  @!P1 LDS R3, [R0] ;  /* 0x0000000000039984 */ /* 0x000fea0000000800 */
[----:B------:R-:W1:Y:S02]  /*0260*/  @!P1 LDS R2, [R2] ;  /* 0x0000000002029984 */ /* 0x000e640000000800 */
[----:B-1----:R-:W-:-:S05]  /*0270*/  @!P1 FADD R3, R2, R3 ;  /* 0x0000000302039221 */ /* 0x002fca0000000000 */
[----:B------:R1:W-:Y:S01]  /*0280*/  @!P1 STS [R0], R3 ;  /* 0x0000000300009388 */ /* 0x0003e20000000800 */
[----:B------:R-:W-:Y:S01]  /*0290*/  BAR.SYNC.DEFER_BLOCKING 0x0 ;  /* 0x0000000000007b1d */ /* 0x000fe20000010000 */
[----:B------:R-:W-:Y:S02]  /*02a0*/  ISETP.GT.U32.AND P1, PT, R10, 0x3, PT ;  /* 0x000000030a00780c */ /* 0x000fe40003f24070 */
[----:B------:R-:W-:-:S11]  /*02b0*/  MOV R10, R5 ;  /* 0x00000005000a7202 */ /* 0x000fd60000000f00 */
[----:B-1----:R-:W-:Y:S05]  /*02c0*/  @P1 BRA `(.L_x_4) ;  /* 0xfffffffc00d41947 */ /* 0x002fea000383ffff */
.L_x_3:
[----:B------:R-:W-:Y:S05]  /*02d0*/  @P0 EXIT ;  /* 0x000000000000094d */ /* 0x000fea0003800000 */
[----:B------:R-:W1:Y:S01]  /*02e0*/  S2UR UR5, SR_CgaCtaId ;  /* 0x00000000000579c3 */ /* 0x000e620000008800 */
[----:B------:R-:W-:-:S07]  /*02f0*/  UMOV UR4, 0x400 ;  /* 0x0000040000047882 */ /* 0x000fce0000000000 */
[----:B------:R-:W2:Y:S01]  /*0300*/  LDC.64 R2, c[0x0][0x390] ;  /* 0x0000e400ff027b82 */ /* 0x000ea20000000a00 */
[----:B-1----:R-:W-:Y:S01]  /*0310*/  ULEA UR4, UR5, UR4, 0x18 ;  /* 0x0000000405047291 */ /* 0x002fe2000f8ec0ff */
[----:B--2---:R-:W-:-:S08]  /*0320*/  IMAD.WIDE.U32 R2, R13, 0x4, R2 ;  /* 0x000000040d027825 */ /* 0x004fd000078e0002 */
[----:B------:R-:W1:Y:S04]  /*0330*/  LDS R5, [UR4] ;  /* 0x00000004ff057984 */ /* 0x000e680008000800 */
[----:B-1----:R-:W-:Y:S01]  /*0340*/  STG.E desc[UR6][R2.64], R5 ;  /* 0x0000000502007986 */ /* 0x002fe2000c101906 */
[----:B------:R-:W-:Y:S05]  /*0350*/  EXIT ;  /* 0x000000000000794d */ /* 0x000fea0003800000 */
.L_x_5:
[----:B------:R-:W-:-:S00]  /*0360*/  BRA `(.L_x_5) ;  /* 0xfffffffc00fc7947 */ /* 0x000fc0000383ffff */
[----:B------:R-:W-:-:S00]  /*0370*/  NOP ;  /* 0x0000000000007918 */ /* 0x000fc00000000000 */
        /* <DEDUP_REMOVED lines=8> */
.L_x_6:


//--------------------- .nv.shared._Z12prod_esc_gpuPfS_S_ --------------------------
	.section	.nv.shared._Z12prod_esc_gpuPfS_S_,"aw",@nobits
	.sectionflags	@""
	.align	4
.nv.shared._Z12prod_esc_gpuPfS_S_:
	.zero		1152


//--------------------- .nv.shared.reserved.0     --------------------------
	.section	.nv.shared.reserved.0,"aw",@nobits
	.weak		__nv_reservedSMEM_offset_0_alias
	.size		__nv_reservedSMEM_offset_0_alias, 0, 64
	.other		__nv_reservedSMEM_offset_0_alias,@"STO_CUDA_RESERVED_SHARED STV_DEFAULT"
__nv_reservedSMEM_offset_0_alias:
	.zero		0
	.zero		64


//--------------------- .nv.constant0._Z12prod_esc_gpuPfS_S_ --------------------------
	.section	.nv.constant0._Z12prod_esc_gpuPfS_S_,"a",@progbits
	.sectionflags	@""
	.align	4
.nv.constant0._Z12prod_esc_gpuPfS_S_:
	.zero		920


//--------------------- SYMBOLS --------------------------

	.type		.nv.reservedSmem.offset0,@object
	.size		.nv.reservedSmem.offset0,0x4
	.type		.nv.reservedSmem.cap,@object
	.size		.nv.reservedSmem.cap,0x4
